//
// Generated by NVIDIA NVVM Compiler
//
// Compiler Build ID: CL-36424714
// Cuda compilation tools, release 13.0, V13.0.88
// Based on NVVM 20.0.0
//

.version 9.0
.target sm_100
.address_size 64

	// .globl	_Z16sum_reduction_v5PiS_i
// _ZZ16sum_reduction_v5PiS_iE5sdata has been demoted

.visible .entry _Z16sum_reduction_v5PiS_i(
	.param .u64 .ptr .align 1 _Z16sum_reduction_v5PiS_i_param_0,
	.param .u64 .ptr .align 1 _Z16sum_reduction_v5PiS_i_param_1,
	.param .u32 _Z16sum_reduction_v5PiS_i_param_2
)
{
	.reg .pred 	%p<8>;
	.reg .b32 	%r<46>;
	.reg .b64 	%rd<13>;
	// demoted variable
	.shared .align 4 .b8 _ZZ16sum_reduction_v5PiS_iE5sdata[2048];
	ld.param.u64 	%rd3, [_Z16sum_reduction_v5PiS_i_param_0];
	ld.param.u64 	%rd2, [_Z16sum_reduction_v5PiS_i_param_1];
	ld.param.u32 	%r12, [_Z16sum_reduction_v5PiS_i_param_2];
	cvta.to.global.u64 	%rd1, %rd3;
	mov.u32 	%r1, %ctaid.x;
	mov.u32 	%r45, %ntid.x;
	mul.lo.s32 	%r14, %r45, %r1;
	shl.b32 	%r15, %r14, 1;
	mov.u32 	%r3, %tid.x;
	add.s32 	%r4, %r15, %r3;
	setp.ge.u32 	%p1, %r4, %r12;
	mov.b32 	%r44, 0;
	@%p1 bra 	$L__BB0_4;
	add.s32 	%r5, %r4, %r45;
	setp.ge.u32 	%p2, %r5, %r12;
	@%p2 bra 	$L__BB0_3;
	mul.wide.u32 	%rd6, %r4, 4;
	add.s64 	%rd7, %rd1, %rd6;
	ld.global.u32 	%r16, [%rd7];
	mul.wide.u32 	%rd8, %r5, 4;
	add.s64 	%rd9, %rd1, %rd8;
	ld.global.u32 	%r17, [%rd9];
	add.s32 	%r44, %r17, %r16;
	bra.uni 	$L__BB0_4;
$L__BB0_3:
	mul.wide.u32 	%rd4, %r4, 4;
	add.s64 	%rd5, %rd1, %rd4;
	ld.global.u32 	%r44, [%rd5];
$L__BB0_4:
	shl.b32 	%r18, %r3, 2;
	mov.u32 	%r19, _ZZ16sum_reduction_v5PiS_iE5sdata;
	add.s32 	%r9, %r19, %r18;
	st.shared.u32 	[%r9], %r44;
	bar.sync 	0;
	setp.lt.u32 	%p3, %r45, 66;
	@%p3 bra 	$L__BB0_8;
$L__BB0_5:
	shr.u32 	%r11, %r45, 1;
	setp.ge.u32 	%p4, %r3, %r11;
	@%p4 bra 	$L__BB0_7;
	shl.b32 	%r20, %r11, 2;
	add.s32 	%r21, %r9, %r20;
	ld.shared.u32 	%r22, [%r21];
	ld.shared.u32 	%r23, [%r9];
	add.s32 	%r24, %r23, %r22;
	st.shared.u32 	[%r9], %r24;
$L__BB0_7:
	bar.sync 	0;
	setp.gt.u32 	%p5, %r45, 131;
	mov.u32 	%r45, %r11;
	@%p5 bra 	$L__BB0_5;
$L__BB0_8:
	setp.gt.u32 	%p6, %r3, 31;
	@%p6 bra 	$L__BB0_11;
	ld.volatile.shared.u32 	%r25, [%r9+128];
	ld.volatile.shared.u32 	%r26, [%r9];
	add.s32 	%r27, %r26, %r25;
	st.volatile.shared.u32 	[%r9], %r27;
	ld.volatile.shared.u32 	%r28, [%r9+64];
	ld.volatile.shared.u32 	%r29, [%r9];
	add.s32 	%r30, %r29, %r28;
	st.volatile.shared.u32 	[%r9], %r30;
	ld.volatile.shared.u32 	%r31, [%r9+32];
	ld.volatile.shared.u32 	%r32, [%r9];
	add.s32 	%r33, %r32, %r31;
	st.volatile.shared.u32 	[%r9], %r33;
	ld.volatile.shared.u32 	%r34, [%r9+16];
	ld.volatile.shared.u32 	%r35, [%r9];
	add.s32 	%r36, %r35, %r34;
	st.volatile.shared.u32 	[%r9], %r36;
	ld.volatile.shared.u32 	%r37, [%r9+8];
	ld.volatile.shared.u32 	%r38, [%r9];
	add.s32 	%r39, %r38, %r37;
	st.volatile.shared.u32 	[%r9], %r39;
	ld.volatile.shared.u32 	%r40, [%r9+4];
	ld.volatile.shared.u32 	%r41, [%r9];
	add.s32 	%r42, %r41, %r40;
	st.volatile.shared.u32 	[%r9], %r42;
	setp.ne.s32 	%p7, %r3, 0;
	@%p7 bra 	$L__BB0_11;
	ld.shared.u32 	%r43, [_ZZ16sum_reduction_v5PiS_iE5sdata];
	cvta.to.global.u64 	%rd10, %rd2;
	mul.wide.u32 	%rd11, %r1, 4;
	add.s64 	%rd12, %rd10, %rd11;
	st.global.u32 	[%rd12], %r43;
$L__BB0_11:
	ret;

}


// ===== COMPILED SASS (sm_100) =====

	.target	sm_100

	.elftype	@"ET_EXEC"


//--------------------- .note.nv.tkinfo           --------------------------
	.section	.note.nv.tkinfo,"",@"SHT_NOTE"
	.sectionflags	@"SHF_NOTE_NV_TKINFO"
	.tkinfo
        /*0018*/ 	.word	0x00000002
        /*0030*/ 	.string	""
        /*0030*/ 	.string	"ptxas"
        /*0030*/ 	.string	"Cuda compilation tools, release 13.0, V13.0.88"
        /*0030*/ 	.string	"Build cuda_13.0.r13.0/compiler.36424714_0"
        /*0030*/ 	.string	"-arch sm_100 -m 64 "



//--------------------- .note.nv.cuinfo           --------------------------
	.section	.note.nv.cuinfo,"",@"SHT_NOTE"
	.sectionflags	@"SHF_NOTE_NV_CUINFO"
        /*0018*/ 	.short	0x0002
        /*001a*/ 	.short	0x0064
        /*001c*/ 	.short	0x0082
	.zero		2


//--------------------- .nv.info                  --------------------------
	.section	.nv.info,"",@"SHT_CUDA_INFO"
	.align	4


	//----- nvinfo : EIATTR_REGCOUNT
	.align		4
        /*0000*/ 	.byte	0x04, 0x2f
        /*0002*/ 	.short	(.L_1 - .L_0)
	.align		4
.L_0:
        /*0004*/ 	.word	index@(_Z16sum_reduction_v5PiS_i)
        /*0008*/ 	.word	0x0000000c


	//----- nvinfo : EIATTR_FRAME_SIZE
	.align		4
.L_1:
        /*000c*/ 	.byte	0x04, 0x11
        /*000e*/ 	.short	(.L_3 - .L_2)
	.align		4
.L_2:
        /*0010*/ 	.word	index@(_Z16sum_reduction_v5PiS_i)
        /*0014*/ 	.word	0x00000000


	//----- nvinfo : EIATTR_MIN_STACK_SIZE
	.align		4
.L_3:
        /*0018*/ 	.byte	0x04, 0x12
        /*001a*/ 	.short	(.L_5 - .L_4)
	.align		4
.L_4:
        /*001c*/ 	.word	index@(_Z16sum_reduction_v5PiS_i)
        /*0020*/ 	.word	0x00000000
.L_5:


//--------------------- .nv.compat                --------------------------
	.section	.nv.compat,"",@"SHT_CUDA_COMPAT_INFO"
	.align	4
        /*0000*/ 	.byte	0x02, 0x09, 0x00, 0x00, 0x02, 0x02, 0x01, 0x00, 0x02, 0x05, 0x05, 0x00, 0x03, 0x07, 0x01, 0x01
        /*0010*/ 	.byte	0x02, 0x03, 0x00, 0x00, 0x02, 0x06, 0x01, 0x00, 0x04, 0x0b, 0x08, 0x00, 0x09, 0x00, 0x00, 0x00
        /*0020*/ 	.byte	0x00, 0x00, 0x00, 0x00


//--------------------- .nv.info._Z16sum_reduction_v5PiS_i --------------------------
	.section	.nv.info._Z16sum_reduction_v5PiS_i,"",@"SHT_CUDA_INFO"
	.sectionflags	@""
	.align	4


	//----- nvinfo : EIATTR_CUDA_API_VERSION
	.align		4
        /*0000*/ 	.byte	0x04, 0x37
        /*0002*/ 	.short	(.L_7 - .L_6)
.L_6:
        /*0004*/ 	.word	0x00000082


	//----- nvinfo : EIATTR_KPARAM_INFO
	.align		4
.L_7:
        /*0008*/ 	.byte	0x04, 0x17
        /*000a*/ 	.short	(.L_9 - .L_8)
.L_8:
        /*000c*/ 	.word	0x00000000
        /*0010*/ 	.short	0x0002
        /*0012*/ 	.short	0x0010
        /*0014*/ 	.byte	0x00, 0xf0, 0x11, 0x00


	//----- nvinfo : EIATTR_KPARAM_INFO
	.align		4
.L_9:
        /*0018*/ 	.byte	0x04, 0x17
        /*001a*/ 	.short	(.L_11 - .L_10)
.L_10:
        /*001c*/ 	.word	0x00000000
        /*0020*/ 	.short	0x0001
        /*0022*/ 	.short	0x0008
        /*0024*/ 	.byte	0x00, 0xf5, 0x21, 0x00


	//----- nvinfo : EIATTR_KPARAM_INFO
	.align		4
.L_11:
        /*0028*/ 	.byte	0x04, 0x17
        /*002a*/ 	.short	(.L_13 - .L_12)
.L_12:
        /*002c*/ 	.word	0x00000000
        /*0030*/ 	.short	0x0000
        /*0032*/ 	.short	0x0000
        /*0034*/ 	.byte	0x00, 0xf5, 0x21, 0x00


	//----- nvinfo : EIATTR_SPARSE_MMA_MASK
	.align		4
.L_13:
        /*0038*/ 	.byte	0x03, 0x50
        /*003a*/ 	.short	0x0000


	//----- nvinfo : EIATTR_MAXREG_COUNT
	.align		4
        /*003c*/ 	.byte	0x03, 0x1b
        /*003e*/ 	.short	0x00ff


	//----- nvinfo : EIATTR_NUM_BARRIERS
	.align		4
        /*0040*/ 	.byte	0x02, 0x4c
        /*0042*/ 	.byte	0x01
	.zero		1


	//----- nvinfo : EIATTR_MERCURY_ISA_VERSION
	.align		4
        /*0044*/ 	.byte	0x03, 0x5f
        /*0046*/ 	.short	0x0101


	//----- nvinfo : EIATTR_VRC_CTA_INIT_COUNT
	.align		4
        /*0048*/ 	.byte	0x02, 0x4a
	.zero		1
	.zero		1


	//----- nvinfo : EIATTR_EXIT_INSTR_OFFSETS
	.align		4
        /*004c*/ 	.byte	0x04, 0x1c
        /*004e*/ 	.short	(.L_15 - .L_14)


	//   ....[0]....
.L_14:
        /*0050*/ 	.word	0x000002b0


	//   ....[1]....
        /*0054*/ 	.word	0x00000450


	//   ....[2]....
        /*0058*/ 	.word	0x000004d0


	//----- nvinfo : EIATTR_CRS_STACK_SIZE
	.align		4
.L_15:
        /*005c*/ 	.byte	0x04, 0x1e
        /*005e*/ 	.short	(.L_17 - .L_16)
.L_16:
        /*0060*/ 	.word	0x00000000


	//----- nvinfo : EIATTR_CBANK_PARAM_SIZE
	.align		4
.L_17:
        /*0064*/ 	.byte	0x03, 0x19
        /*0066*/ 	.short	0x0014


	//----- nvinfo : EIATTR_PARAM_CBANK
	.align		4
        /*0068*/ 	.byte	0x04, 0x0a
        /*006a*/ 	.short	(.L_19 - .L_18)
	.align		4
.L_18:
        /*006c*/ 	.word	index@(.nv.constant0._Z16sum_reduction_v5PiS_i)
        /*0070*/ 	.short	0x0380
        /*0072*/ 	.short	0x0014


	//----- nvinfo : EIATTR_SW_WAR
	.align		4
.L_19:
        /*0074*/ 	.byte	0x04, 0x36
        /*0076*/ 	.short	(.L_21 - .L_20)
.L_20:
        /*0078*/ 	.word	0x00000008
.L_21:


//--------------------- .nv.callgraph             --------------------------
	.section	.nv.callgraph,"",@"SHT_CUDA_CALLGRAPH"
	.align	4
	.sectionentsize	8
	.align		4
        /*0000*/ 	.word	0x00000000
	.align		4
        /*0004*/ 	.word	0xffffffff
	.align		4
        /*0008*/ 	.word	0x00000000
	.align		4
        /*000c*/ 	.word	0xfffffffe
	.align		4
        /*0010*/ 	.word	0x00000000
	.align		4
        /*0014*/ 	.word	0xfffffffd
	.align		4
        /*0018*/ 	.word	0x00000000
	.align		4
        /*001c*/ 	.word	0xfffffffc


//--------------------- .text._Z16sum_reduction_v5PiS_i --------------------------
	.section	.text._Z16sum_reduction_v5PiS_i,"ax",@progbits
	.align	128
        .global         _Z16sum_reduction_v5PiS_i
        .type           _Z16sum_reduction_v5PiS_i,@function
        .size           _Z16sum_reduction_v5PiS_i,(.L_x_5 - _Z16sum_reduction_v5PiS_i)
        .other          _Z16sum_reduction_v5PiS_i,@"STO_CUDA_ENTRY STV_DEFAULT"
_Z16sum_reduction_v5PiS_i:
.text._Z16sum_reduction_v5PiS_i:
[----:B------:R-:W-:Y:S01]  /*0000*/  LDC R1, c[0x0][0x37c] ;  /* 0x0000df00ff017b82 */ /* 0x000fe20000000800 */
[----:B------:R-:W0:Y:S01]  /*0010*/  S2R R0, SR_CTAID.X ;  /* 0x0000000000007919 */ /* 0x000e220000002500 */
[----:B------:R-:W1:Y:S01]  /*0020*/  LDCU UR4, c[0x0][0x360] ;  /* 0x00006c00ff0477ac */ /* 0x000e620008000800 */
[----:B------:R-:W-:Y:S01]  /*0030*/  BSSY.RECONVERGENT B0, `(.L_x_0) ;  /* 0x0000013000007945 */ /* 0x000fe20003800200 */
[----:B------:R-:W-:Y:S01]  /*0040*/  IMAD.MOV.U32 R9, RZ, RZ, RZ ;  /* 0x000000ffff097224 */ /* 0x000fe200078e00ff */
[----:B------:R-:W2:Y:S01]  /*0050*/  S2R R2, SR_TID.X ;  /* 0x0000000000027919 */ /* 0x000ea20000002100 */
[----:B------:R-:W3:Y:S01]  /*0060*/  LDCU UR5, c[0x0][0x390] ;  /* 0x00007200ff0577ac */ /* 0x000ee20008000800 */
[----:B------:R-:W4:Y:S01]  /*0070*/  LDCU.64 UR6, c[0x0][0x358] ;  /* 0x00006b00ff0677ac */ /* 0x000f220008000a00 */
[----:B-1----:R-:W-:Y:S01]  /*0080*/  MOV R8, UR4 ;  /* 0x0000000400087c02 */ /* 0x002fe20008000f00 */
[----:B0-----:R-:W-:-:S04]  /*0090*/  IMAD R3, R0, UR4, RZ ;  /* 0x0000000400037c24 */ /* 0x001fc8000f8e02ff */
[----:B--2---:R-:W-:-:S05]  /*00a0*/  IMAD R3, R3, 0x2, R2 ;  /* 0x0000000203037824 */ /* 0x004fca00078e0202 */
[----:B---3--:R-:W-:-:S13]  /*00b0*/  ISETP.GE.U32.AND P0, PT, R3, UR5, PT ;  /* 0x0000000503007c0c */ /* 0x008fda000bf06070 */
[----:B----4-:R-:W-:Y:S05]  /*00c0*/  @P0 BRA `(.L_x_1) ;  /* 0x0000000000240947 */ /* 0x010fea0003800000 */
[----:B------:R-:W0:Y:S01]  /*00d0*/  LDC.64 R6, c[0x0][0x380] ;  /* 0x0000e000ff067b82 */ /* 0x000e220000000a00 */
[----:B------:R-:W-:-:S05]  /*00e0*/  IMAD.IADD R9, R3, 0x1, R8 ;  /* 0x0000000103097824 */ /* 0x000fca00078e0208 */
[----:B------:R-:W-:Y:S01]  /*00f0*/  ISETP.GE.U32.AND P0, PT, R9, UR5, PT ;  /* 0x0000000509007c0c */ /* 0x000fe2000bf06070 */
[----:B0-----:R-:W-:-:S12]  /*0100*/  IMAD.WIDE.U32 R4, R3, 0x4, R6 ;  /* 0x0000000403047825 */ /* 0x001fd800078e0006 */
[----:B------:R-:W-:Y:S01]  /*0110*/  @!P0 IMAD.WIDE.U32 R6, R9, 0x4, R6 ;  /* 0x0000000409068825 */ /* 0x000fe200078e0006 */
[----:B------:R-:W2:Y:S05]  /*0120*/  LDG.E R4, desc[UR6][R4.64] ;  /* 0x0000000604047981 */ /* 0x000eaa000c1e1900 */
[----:B------:R-:W2:Y:S02]  /*0130*/  @!P0 LDG.E R7, desc[UR6][R6.64] ;  /* 0x0000000606078981 */ /* 0x000ea4000c1e1900 */
[----:B--2---:R-:W-:Y:S01]  /*0140*/  @!P0 IMAD.IADD R9, R4, 0x1, R7 ;  /* 0x0000000104098824 */ /* 0x004fe200078e0207 */
[----:B------:R-:W-:-:S07]  /*0150*/  @P0 MOV R9, R4 ;  /* 0x0000000400090202 */ /* 0x000fce0000000f00 */
.L_x_1:
[----:B------:R-:W-:Y:S05]  /*0160*/  BSYNC.RECONVERGENT B0 ;  /* 0x0000000000007941 */ /* 0x000fea0003800200 */
.L_x_0:
[----:B------:R-:W0:Y:S01]  /*0170*/  S2UR UR5, SR_CgaCtaId ;  /* 0x00000000000579c3 */ /* 0x000e220000008800 */
[----:B------:R-:W-:Y:S01]  /*0180*/  UMOV UR4, 0x400 ;  /* 0x0000040000047882 */ /* 0x000fe20000000000 */
[----:B------:R-:W-:Y:S02]  /*0190*/  ISETP.GE.U32.AND P1, PT, R8, 0x42, PT ;  /* 0x000000420800780c */ /* 0x000fe40003f26070 */
[----:B------:R-:W-:Y:S01]  /*01a0*/  ISETP.GT.U32.AND P0, PT, R2, 0x1f, PT ;  /* 0x0000001f0200780c */ /* 0x000fe20003f04070 */
[----:B0-----:R-:W-:-:S06]  /*01b0*/  ULEA UR4, UR5, UR4, 0x18 ;  /* 0x0000000405047291 */ /* 0x001fcc000f8ec0ff */
[----:B------:R-:W-:-:S05]  /*01c0*/  LEA R4, R2, UR4, 0x2 ;  /* 0x0000000402047c11 */ /* 0x000fca000f8e10ff */
[----:B------:R0:W-:Y:S01]  /*01d0*/  STS [R4], R9 ;  /* 0x0000000904007388 */ /* 0x0001e20000000800 */
[----:B------:R-:W-:Y:S06]  /*01e0*/  BAR.SYNC.DEFER_BLOCKING 0x0 ;  /* 0x0000000000007b1d */ /* 0x000fec0000010000 */
[----:B------:R-:W-:Y:S05]  /*01f0*/  @!P1 BRA `(.L_x_2) ;  /* 0x00000000002c9947 */ /* 0x000fea0003800000 */
.L_x_3:
[----:B------:R-:W-:-:S04]  /*0200*/  SHF.R.U32.HI R7, RZ, 0x1, R8 ;  /* 0x00000001ff077819 */ /* 0x000fc80000011608 */
[----:B------:R-:W-:-:S13]  /*0210*/  ISETP.GE.U32.AND P1, PT, R2, R7, PT ;  /* 0x000000070200720c */ /* 0x000fda0003f26070 */
[----:B------:R-:W-:Y:S01]  /*0220*/  @!P1 IMAD R3, R7, 0x4, R4 ;  /* 0x0000000407039824 */ /* 0x000fe200078e0204 */
[----:B------:R-:W-:Y:S05]  /*0230*/  @!P1 LDS R6, [R4] ;  /* 0x0000000004069984 */ /* 0x000fea0000000800 */
[----:B------:R-:W1:Y:S02]  /*0240*/  @!P1 LDS R3, [R3] ;  /* 0x0000000003039984 */ /* 0x000e640000000800 */
[----:B-1----:R-:W-:-:S05]  /*0250*/  @!P1 IMAD.IADD R5, R3, 0x1, R6 ;  /* 0x0000000103059824 */ /* 0x002fca00078e0206 */
[----:B------:R1:W-:Y:S01]  /*0260*/  @!P1 STS [R4], R5 ;  /* 0x0000000504009388 */ /* 0x0003e20000000800 */
[----:B------:R-:W-:Y:S01]  /*0270*/  BAR.SYNC.DEFER_BLOCKING 0x0 ;  /* 0x0000000000007b1d */ /* 0x000fe20000010000 */
[----:B------:R-:W-:Y:S02]  /*0280*/  ISETP.GT.U32.AND P1, PT, R8, 0x83, PT ;  /* 0x000000830800780c */ /* 0x000fe40003f24070 */
[----:B------:R-:W-:-:S11]  /*0290*/  MOV R8, R7 ;  /* 0x0000000700087202 */ /* 0x000fd60000000f00 */
[----:B-1----:R-:W-:Y:S05]  /*02a0*/  @P1 BRA `(.L_x_3) ;  /* 0xfffffffc00d41947 */ /* 0x002fea000383ffff */
.L_x_2:
[----:B------:R-:W-:Y:S05]  /*02b0*/  @P0 EXIT ;  /* 0x000000000000094d */ /* 0x000fea0003800000 */
[----:B------:R-:W-:Y:S01]  /*02c0*/  LDS R3, [R4+0x80] ;  /* 0x0000800004037984 */ /* 0x000fe20000000800 */
[----:B------:R-:W-:-:S03]  /*02d0*/  ISETP.NE.AND P0, PT, R2, RZ, PT ;  /* 0x000000ff0200720c */ /* 0x000fc60003f05270 */
[----:B------:R-:W1:Y:S02]  /*02e0*/  LDS R6, [R4] ;  /* 0x0000000004067984 */ /* 0x000e640000000800 */
[----:B-1----:R-:W-:-:S05]  /*02f0*/  IMAD.IADD R3, R3, 0x1, R6 ;  /* 0x0000000103037824 */ /* 0x002fca00078e0206 */
[----:B------:R-:W-:Y:S04]  /*0300*/  STS [R4], R3 ;  /* 0x0000000304007388 */ /* 0x000fe80000000800 */
[----:B------:R-:W-:Y:S04]  /*0310*/  LDS R5, [R4+0x40] ;  /* 0x0000400004057984 */ /* 0x000fe80000000800 */
[----:B------:R-:W1:Y:S02]  /*0320*/  LDS R6, [R4] ;  /* 0x0000000004067984 */ /* 0x000e640000000800 */
[----:B-1----:R-:W-:-:S05]  /*0330*/  IADD3 R5, PT, PT, R5, R6, RZ ;  /* 0x0000000605057210 */ /* 0x002fca0007ffe0ff */
[----:B------:R-:W-:Y:S04]  /*0340*/  STS [R4], R5 ;  /* 0x0000000504007388 */ /* 0x000fe80000000800 */
[----:B------:R-:W-:Y:S04]  /*0350*/  LDS R6, [R4+0x20] ;  /* 0x0000200004067984 */ /* 0x000fe80000000800 */
[----:B------:R-:W1:Y:S02]  /*0360*/  LDS R7, [R4] ;  /* 0x0000000004077984 */ /* 0x000e640000000800 */
[----:B-1----:R-:W-:-:S05]  /*0370*/  IMAD.IADD R7, R6, 0x1, R7 ;  /* 0x0000000106077824 */ /* 0x002fca00078e0207 */
[----:B------:R-:W-:Y:S04]  /*0380*/  STS [R4], R7 ;  /* 0x0000000704007388 */ /* 0x000fe80000000800 */
[----:B------:R-:W-:Y:S04]  /*0390*/  LDS R6, [R4+0x10] ;  /* 0x0000100004067984 */ /* 0x000fe80000000800 */
[----:B0-----:R-:W0:Y:S02]  /*03a0*/  LDS R9, [R4] ;  /* 0x0000000004097984 */ /* 0x001e240000000800 */
[----:B0-----:R-:W-:-:S05]  /*03b0*/  IADD3 R9, PT, PT, R6, R9, RZ ;  /* 0x0000000906097210 */ /* 0x001fca0007ffe0ff */
[----:B------:R-:W-:Y:S04]  /*03c0*/  STS [R4], R9 ;  /* 0x0000000904007388 */ /* 0x000fe80000000800 */
[----:B------:R-:W-:Y:S04]  /*03d0*/  LDS R3, [R4+0x8] ;  /* 0x0000080004037984 */ /* 0x000fe80000000800 */
[----:B------:R-:W0:Y:S02]  /*03e0*/  LDS R6, [R4] ;  /* 0x0000000004067984 */ /* 0x000e240000000800 */
[----:B0-----:R-:W-:-:S05]  /*03f0*/  IMAD.IADD R3, R3, 0x1, R6 ;  /* 0x0000000103037824 */ /* 0x001fca00078e0206 */
[----:B------:R-:W-:Y:S04]  /*0400*/  STS [R4], R3 ;  /* 0x0000000304007388 */ /* 0x000fe80000000800 */
[----:B------:R-:W-:Y:S04]  /*0410*/  LDS R5, [R4+0x4] ;  /* 0x0000040004057984 */ /* 0x000fe80000000800 */
[----:B------:R-:W0:Y:S02]  /*0420*/  LDS R6, [R4] ;  /* 0x0000000004067984 */ /* 0x000e240000000800 */
[----:B0-----:R-:W-:-:S05]  /*0430*/  IADD3 R5, PT, PT, R5, R6, RZ ;  /* 0x0000000605057210 */ /* 0x001fca0007ffe0ff */
[----:B------:R0:W-:Y:S01]  /*0440*/  STS [R4], R5 ;  /* 0x0000000504007388 */ /* 0x0001e20000000800 */
[----:B------:R-:W-:Y:S05]  /*0450*/  @P0 EXIT ;  /* 0x000000000000094d */ /* 0x000fea0003800000 */
[----:B------:R-:W1:Y:S01]  /*0460*/  S2UR UR5, SR_CgaCtaId ;  /* 0x00000000000579c3 */ /* 0x000e620000008800 */
[----:B------:R-:W-:-:S07]  /*0470*/  UMOV UR4, 0x400 ;  /* 0x0000040000047882 */ /* 0x000fce0000000000 */
[----:B------:R-:W2:Y:S01]  /*0480*/  LDC.64 R2, c[0x0][0x388] ;  /* 0x0000e200ff027b82 */ /* 0x000ea20000000a00 */
[----:B-1----:R-:W-:Y:S01]  /*0490*/  ULEA UR4, UR5, UR4, 0x18 ;  /* 0x0000000405047291 */ /* 0x002fe2000f8ec0ff */
[----:B--2---:R-:W-:-:S08]  /*04a0*/  IMAD.WIDE.U32 R2, R0, 0x4, R2 ;  /* 0x0000000400027825 */ /* 0x004fd000078e0002 */
[----:B0-----:R-:W0:Y:S04]  /*04b0*/  LDS R5, [UR4] ;  /* 0x00000004ff057984 */ /* 0x001e280008000800 */
[----:B0-----:R-:W-:Y:S01]  /*04c0*/  STG.E desc[UR6][R2.64], R5 ;  /* 0x0000000502007986 */ /* 0x001fe2000c101906 */
[----:B------:R-:W-:Y:S05]  /*04d0*/  EXIT ;  /* 0x000000000000794d */ /* 0x000fea0003800000 */
.L_x_4:
[----:B------:R-:W-:-:S00]  /*04e0*/  BRA `(.L_x_4) ;  /* 0xfffffffc00fc7947 */ /* 0x000fc0000383ffff */
[----:B------:R-:W-:-:S00]  /*04f0*/  NOP ;  /* 0x0000000000007918 */ /* 0x000fc00000000000 */
        /* <DEDUP_REMOVED lines=8> */
.L_x_5:


//--------------------- .nv.shared._Z16sum_reduction_v5PiS_i --------------------------
	.section	.nv.shared._Z16sum_reduction_v5PiS_i,"aw",@nobits
	.sectionflags	@""
	.align	4
.nv.shared._Z16sum_reduction_v5PiS_i:
	.zero		3072


//--------------------- .nv.shared.reserved.0     --------------------------
	.section	.nv.shared.reserved.0,"aw",@nobits
	.weak		__nv_reservedSMEM_offset_0_alias
	.size		__nv_reservedSMEM_offset_0_alias, 0, 64
	.other		__nv_reservedSMEM_offset_0_alias,@"STO_CUDA_RESERVED_SHARED STV_DEFAULT"
__nv_reservedSMEM_offset_0_alias:
	.zero		0
	.zero		64


//--------------------- .nv.constant0._Z16sum_reduction_v5PiS_i --------------------------
	.section	.nv.constant0._Z16sum_reduction_v5PiS_i,"a",@progbits
	.sectionflags	@""
	.align	4
.nv.constant0._Z16sum_reduction_v5PiS_i:
	.zero		916


//--------------------- SYMBOLS --------------------------

	.type		.nv.reservedSmem.offset0,@object
	.size		.nv.reservedSmem.offset0,0x4
	.type		.nv.reservedSmem.cap,@object
	.size		.nv.reservedSmem.cap,0x4
